	.headerflags	@"EF_CUDA_TEXMODE_UNIFIED EF_CUDA_64BIT_ADDRESS EF_CUDA_ACCELERATORS EF_CUDA_SM90 EF_CUDA_VIRTUAL_SM(EF_CUDA_SM90)"
	.elftype	@"ET_EXEC"


//--------------------- .nv.info                  --------------------------
	.section	.nv.info,"",@"SHT_CUDA_INFO"
	.align	4


	//----- nvinfo : EIATTR_REGCOUNT
	.align		4
        /*0000*/ 	.byte	0x04, 0x2f
        /*0002*/ 	.short	(.L_1 - .L_0)
	.align		4
.L_0:
        /*0004*/ 	.word	index@(triton_poi_fused_avg_pool2d_max_pool2d_with_indices_14)
        /*0008*/ 	.word	0x00000018


	//----- nvinfo : EIATTR_MIN_STACK_SIZE
	.align		4
.L_1:
        /*000c*/ 	.byte	0x04, 0x12
        /*000e*/ 	.short	(.L_3 - .L_2)
	.align		4
.L_2:
        /*0010*/ 	.word	index@(triton_poi_fused_avg_pool2d_max_pool2d_with_indices_14)
        /*0014*/ 	.word	0x00000000


	//----- nvinfo : EIATTR_FRAME_SIZE
	.align		4
.L_3:
        /*0018*/ 	.byte	0x04, 0x11
        /*001a*/ 	.short	(.L_5 - .L_4)
	.align		4
.L_4:
        /*001c*/ 	.word	index@(triton_poi_fused_avg_pool2d_max_pool2d_with_indices_14)
        /*0020*/ 	.word	0x00000000


	//----- nvinfo : EIATTR_MIN_STACK_SIZE
	.align		4
.L_5:
        /*0024*/ 	.byte	0x04, 0x12
        /*0026*/ 	.short	(.L_7 - .L_6)
	.align		4
.L_6:
        /*0028*/ 	.word	index@(triton_poi_fused_avg_pool2d_max_pool2d_with_indices_14)
        /*002c*/ 	.word	0x00000000
.L_7:


//--------------------- .nv.info.triton_poi_fused_avg_pool2d_max_pool2d_with_indices_14 --------------------------
	.section	.nv.info.triton_poi_fused_avg_pool2d_max_pool2d_with_indices_14,"",@"SHT_CUDA_INFO"
	.sectionflags	@""
	.align	4


	//----- nvinfo : EIATTR_CUDA_API_VERSION
	.align		4
        /*0000*/ 	.byte	0x04, 0x37
        /*0002*/ 	.short	(.L_9 - .L_8)
.L_8:
        /*0004*/ 	.word	0x0000007c


	//----- nvinfo : EIATTR_KPARAM_INFO
	.align		4
.L_9:
        /*0008*/ 	.byte	0x04, 0x17
        /*000a*/ 	.short	(.L_11 - .L_10)
.L_10:
        /*000c*/ 	.word	0x00000000
        /*0010*/ 	.short	0x0004
        /*0012*/ 	.short	0x0020
        /*0014*/ 	.byte	0x00, 0xf0, 0x11, 0x00


	//----- nvinfo : EIATTR_KPARAM_INFO
	.align		4
.L_11:
        /*0018*/ 	.byte	0x04, 0x17
        /*001a*/ 	.short	(.L_13 - .L_12)
.L_12:
        /*001c*/ 	.word	0x00000000
        /*0020*/ 	.short	0x0003
        /*0022*/ 	.short	0x0018
        /*0024*/ 	.byte	0x00, 0xf4, 0x21, 0x00


	//----- nvinfo : EIATTR_KPARAM_INFO
	.align		4
.L_13:
        /*0028*/ 	.byte	0x04, 0x17
        /*002a*/ 	.short	(.L_15 - .L_14)
.L_14:
        /*002c*/ 	.word	0x00000000
        /*0030*/ 	.short	0x0002
        /*0032*/ 	.short	0x0010
        /*0034*/ 	.byte	0x00, 0xf4, 0x21, 0x00


	//----- nvinfo : EIATTR_KPARAM_INFO
	.align		4
.L_15:
        /*0038*/ 	.byte	0x04, 0x17
        /*003a*/ 	.short	(.L_17 - .L_16)
.L_16:
        /*003c*/ 	.word	0x00000000
        /*0040*/ 	.short	0x0001
        /*0042*/ 	.short	0x0008
        /*0044*/ 	.byte	0x00, 0xf4, 0x21, 0x00


	//----- nvinfo : EIATTR_KPARAM_INFO
	.align		4
.L_17:
        /*0048*/ 	.byte	0x04, 0x17
        /*004a*/ 	.short	(.L_19 - .L_18)
.L_18:
        /*004c*/ 	.word	0x00000000
        /*0050*/ 	.short	0x0000
        /*0052*/ 	.short	0x0000
        /*0054*/ 	.byte	0x00, 0xf4, 0x21, 0x00


	//----- nvinfo : EIATTR_SPARSE_MMA_MASK
	.align		4
.L_19:
        /*0058*/ 	.byte	0x03, 0x50
        /*005a*/ 	.short	0x0000


	//----- nvinfo : EIATTR_MAXREG_COUNT
	.align		4
        /*005c*/ 	.byte	0x03, 0x1b
        /*005e*/ 	.short	0x00ff


	//----- nvinfo : EIATTR_EXIT_INSTR_OFFSETS
	.align		4
        /*0060*/ 	.byte	0x04, 0x1c
        /*0062*/ 	.short	(.L_21 - .L_20)


	//   ....[0]....
.L_20:
        /*0064*/ 	.word	0x000006c0


	//   ....[1]....
        /*0068*/ 	.word	0x00000700


	//----- nvinfo : EIATTR_REQNTID
	.align		4
.L_21:
        /*006c*/ 	.byte	0x04, 0x10
        /*006e*/ 	.short	(.L_23 - .L_22)
.L_22:
        /*0070*/ 	.word	0x00000080
        /*0074*/ 	.word	0x00000001
        /*0078*/ 	.word	0x00000001


	//----- nvinfo : EIATTR_CBANK_PARAM_SIZE
	.align		4
.L_23:
        /*007c*/ 	.byte	0x03, 0x19
        /*007e*/ 	.short	0x0024


	//----- nvinfo : EIATTR_PARAM_CBANK
	.align		4
        /*0080*/ 	.byte	0x04, 0x0a
        /*0082*/ 	.short	(.L_25 - .L_24)
	.align		4
.L_24:
        /*0084*/ 	.word	index@(.nv.constant0.triton_poi_fused_avg_pool2d_max_pool2d_with_indices_14)
        /*0088*/ 	.short	0x0210
        /*008a*/ 	.short	0x0024


	//----- nvinfo : EIATTR_SW_WAR
	.align		4
.L_25:
        /*008c*/ 	.byte	0x04, 0x36
        /*008e*/ 	.short	(.L_27 - .L_26)
.L_26:
        /*0090*/ 	.word	0x00000008
.L_27:


//--------------------- .nv.callgraph             --------------------------
	.section	.nv.callgraph,"",@"SHT_CUDA_CALLGRAPH"
	.align	4
	.sectionentsize	8
	.align		4
        /*0000*/ 	.word	0x00000000
	.align		4
        /*0004*/ 	.word	0xffffffff
	.align		4
        /*0008*/ 	.word	0x00000000
	.align		4
        /*000c*/ 	.word	0xfffffffe
	.align		4
        /*0010*/ 	.word	0x00000000
	.align		4
        /*0014*/ 	.word	0xfffffffd
	.align		4
        /*0018*/ 	.word	0x00000000
	.align		4
        /*001c*/ 	.word	0xfffffffc


//--------------------- .text.triton_poi_fused_avg_pool2d_max_pool2d_with_indices_14 --------------------------
	.section	.text.triton_poi_fused_avg_pool2d_max_pool2d_with_indices_14,"ax",@progbits
	.align	128
        .global         triton_poi_fused_avg_pool2d_max_pool2d_with_indices_14
        .type           triton_poi_fused_avg_pool2d_max_pool2d_with_indices_14,@function
        .size           triton_poi_fused_avg_pool2d_max_pool2d_with_indices_14,(.L_x_1 - triton_poi_fused_avg_pool2d_max_pool2d_with_indices_14)
        .other          triton_poi_fused_avg_pool2d_max_pool2d_with_indices_14,@"STO_CUDA_ENTRY STV_DEFAULT"
triton_poi_fused_avg_pool2d_max_pool2d_with_indices_14:
.text.triton_poi_fused_avg_pool2d_max_pool2d_with_indices_14:
[----:B------:R-:W0:Y:S02]  /*0000*/  LDC R1, c[0x0][0x28] ;  /* 0x00000a00ff017b82 */ /* 0x000e240000000800 */
[----:B------:R-:W1:Y:S01]  /*0010*/  S2R R0, SR_TID.X ;  /* 0x0000000000007919 */ /* 0x000e620000002100 */
[----:B------:R-:W2:Y:S01]  /*0020*/  LDC.64 R2, c[0x0][0x210] ;  /* 0x00008400ff027b82 */ /* 0x000ea20000000a00 */
[----:B------:R-:W-:Y:S01]  /*0030*/  CS2R R14, SRZ ;  /* 0x00000000000e7805 */ /* 0x000fe2000001ff00 */
[----:B------:R-:W-:Y:S01]  /*0040*/  ULDC.64 UR4, c[0x0][0x208] ;  /* 0x0000820000047ab9 */ /* 0x000fe20000000a00 */
[----:B------:R-:W3:Y:S01]  /*0050*/  S2R R5, SR_CTAID.X ;  /* 0x0000000000057919 */ /* 0x000ee20000002500 */
[----:B------:R-:W-:Y:S01]  /*0060*/  IMAD.MOV.U32 R18, RZ, RZ, RZ ;  /* 0x000000ffff127224 */ /* 0x000fe200078e00ff */
[----:B------:R-:W-:Y:S01]  /*0070*/  CS2R R20, SRZ ;  /* 0x0000000000147805 */ /* 0x000fe2000001ff00 */
[----:B------:R-:W-:Y:S01]  /*0080*/  IMAD.MOV.U32 R16, RZ, RZ, RZ ;  /* 0x000000ffff107224 */ /* 0x000fe200078e00ff */
[----:B------:R-:W-:Y:S02]  /*0090*/  CS2R R10, SRZ ;  /* 0x00000000000a7805 */ /* 0x000fe4000001ff00 */
[----:B------:R-:W-:-:S02]  /*00a0*/  CS2R R12, SRZ ;  /* 0x00000000000c7805 */ /* 0x000fc4000001ff00 */
[----:B------:R-:W-:Y:S02]  /*00b0*/  CS2R R8, SRZ ;  /* 0x0000000000087805 */ /* 0x000fe4000001ff00 */
[----:B------:R-:W-:Y:S01]  /*00c0*/  CS2R R6, SRZ ;  /* 0x0000000000067805 */ /* 0x000fe2000001ff00 */
[----:B------:R-:W-:Y:S01]  /*00d0*/  ULDC.64 UR6, c[0x0][0x220] ;  /* 0x0000880000067ab9 */ /* 0x000fe20000000a00 */
[----:B-1----:R-:W-:-:S05]  /*00e0*/  IMAD.SHL.U32 R0, R0, 0x2, RZ ;  /* 0x0000000200007824 */ /* 0x002fca00078e00ff */
[----:B------:R-:W-:-:S05]  /*00f0*/  LOP3.LUT R0, R0, 0xfe, RZ, 0xc0, !PT ;  /* 0x000000fe00007812 */ /* 0x000fca00078ec0ff */
[----:B---3--:R-:W-:-:S04]  /*0100*/  IMAD R0, R5, 0x100, R0 ;  /* 0x0000010005007824 */ /* 0x008fc800078e0200 */
[C---:B------:R-:W-:Y:S01]  /*0110*/  IMAD.SHL.U32 R5, R0.reuse, 0x4, RZ ;  /* 0x0000000400057824 */ /* 0x040fe200078e00ff */
[----:B------:R-:W-:-:S03]  /*0120*/  ISETP.GE.AND P0, PT, R0, 0x100, PT ;  /* 0x000001000000780c */ /* 0x000fc60003f06270 */
[----:B--2---:R-:W-:-:S10]  /*0130*/  IMAD.WIDE R2, R5, 0x4, R2 ;  /* 0x0000000405027825 */ /* 0x004fd400078e0202 */
[----:B------:R-:W2:Y:S04]  /*0140*/  @!P0 LDG.E.EL R14, desc[UR4][R2.64] ;  /* 0x00000004020e8981 */ /* 0x000ea8000c2e1900 */
[----:B------:R-:W3:Y:S04]  /*0150*/  @!P0 LDG.E.EL R15, desc[UR4][R2.64+0x10] ;  /* 0x00001004020f8981 */ /* 0x000ee8000c2e1900 */
[----:B------:R-:W4:Y:S04]  /*0160*/  @!P0 LDG.E.EL R18, desc[UR4][R2.64+0x4] ;  /* 0x0000040402128981 */ /* 0x000f28000c2e1900 */
[----:B------:R-:W5:Y:S04]  /*0170*/  @!P0 LDG.E.EL R20, desc[UR4][R2.64+0x14] ;  /* 0x0000140402148981 */ /* 0x000f68000c2e1900 */
[----:B------:R-:W5:Y:S04]  /*0180*/  @!P0 LDG.E.EL R21, desc[UR4][R2.64+0x8] ;  /* 0x0000080402158981 */ /* 0x000f68000c2e1900 */
[----:B------:R-:W5:Y:S01]  /*0190*/  @!P0 LDG.E.EL R16, desc[UR4][R2.64+0x18] ;  /* 0x0000180402108981 */ /* 0x000f62000c2e1900 */
[----:B------:R-:W-:-:S03]  /*01a0*/  CS2R R4, SRZ ;  /* 0x0000000000047805 */ /* 0x000fc6000001ff00 */
[----:B------:R-:W5:Y:S04]  /*01b0*/  @!P0 LDG.E.EL R11, desc[UR4][R2.64+0x10] ;  /* 0x00001004020b8981 */ /* 0x000f68000c2e1900 */
        /* <DEDUP_REMOVED lines=8> */
[----:B------:R1:W5:Y:S02]  /*0240*/  @!P0 LDG.E.EL R7, desc[UR4][R2.64+0x1c] ;  /* 0x00001c0402078981 */ /* 0x000364000c2e1900 */
[----:B-1----:R-:W-:-:S04]  /*0250*/  SHF.R.S32.HI R3, RZ, 0x1f, R0 ;  /* 0x0000001fff037819 */ /* 0x002fc80000011400 */
[----:B------:R-:W-:-:S05]  /*0260*/  LEA.HI R3, R3, R0, RZ, 0x6 ;  /* 0x0000000003037211 */ /* 0x000fca00078f30ff */
[----:B------:R-:W-:-:S05]  /*0270*/  IMAD.SHL.U32 R2, R3, 0x2, RZ ;  /* 0x0000000203027824 */ /* 0x000fca00078e00ff */
[----:B------:R-:W-:Y:S02]  /*0280*/  LOP3.LUT R2, R2, 0xffffff80, RZ, 0xc0, !PT ;  /* 0xffffff8002027812 */ /* 0x000fe400078ec0ff */
[----:B--2---:R-:W-:-:S04]  /*0290*/  SEL R17, R14, 0xff800000, !P0 ;  /* 0xff8000000e117807 */ /* 0x004fc80004000000 */
[----:B------:R-:W-:Y:S02]  /*02a0*/  FSETP.NAN.AND P2, PT, R17, R17, PT ;  /* 0x000000111100720b */ /* 0x000fe40003f48000 */
[----:B---3--:R-:W-:Y:S02]  /*02b0*/  SEL R19, R15, 0xff800000, !P0 ;  /* 0xff8000000f137807 */ /* 0x008fe40004000000 */
[----:B----4-:R-:W-:Y:S02]  /*02c0*/  SEL R18, R18, 0xff800000, !P0 ;  /* 0xff80000012127807 */ /* 0x010fe40004000000 */
[----:B------:R-:W-:Y:S02]  /*02d0*/  FSETP.NE.AND P4, PT, R19, -INF , PT ;  /* 0xff8000001300780b */ /* 0x000fe40003f85000 */
[----:B------:R-:W-:Y:S02]  /*02e0*/  FSETP.NAN.AND P1, PT, R18, R18, PT ;  /* 0x000000121200720b */ /* 0x000fe40003f28000 */
[----:B------:R-:W-:-:S02]  /*02f0*/  FSETP.NE.AND P5, PT, R17, -INF , PT ;  /* 0xff8000001100780b */ /* 0x000fc40003fa5000 */
[----:B-----5:R-:W-:Y:S02]  /*0300*/  SEL R14, R20, 0xff800000, !P0 ;  /* 0xff800000140e7807 */ /* 0x020fe40004000000 */
[----:B------:R-:W-:Y:S02]  /*0310*/  @!P2 FSEL R17, R17, -INF , P5 ;  /* 0xff8000001111a808 */ /* 0x000fe40002800000 */
[----:B------:R-:W-:Y:S02]  /*0320*/  FSETP.NAN.AND P3, PT, R14, R14, PT ;  /* 0x0000000e0e00720b */ /* 0x000fe40003f68000 */
[----:B------:R-:W-:Y:S02]  /*0330*/  FSETP.NAN.AND P6, PT, R19, R19, PT ;  /* 0x000000131300720b */ /* 0x000fe40003fc8000 */
[----:B------:R-:W-:Y:S02]  /*0340*/  SEL R15, R21, 0xff800000, !P0 ;  /* 0xff800000150f7807 */ /* 0x000fe40004000000 */
[----:B------:R-:W-:-:S02]  /*0350*/  FSETP.GEU.AND P2, PT, R17, R18, PT ;  /* 0x000000121100720b */ /* 0x000fc40003f4e000 */
[----:B------:R-:W-:Y:S02]  /*0360*/  @!P4 FSEL R19, R19, -INF , P6 ;  /* 0xff8000001313c808 */ /* 0x000fe40003000000 */
[----:B------:R-:W-:Y:S02]  /*0370*/  FSETP.NAN.AND P6, PT, R15, R15, PT ;  /* 0x0000000f0f00720b */ /* 0x000fe40003fc8000 */
[----:B------:R-:W-:Y:S02]  /*0380*/  @!P1 FSEL R18, R18, R17, !P2 ;  /* 0x0000001112129208 */ /* 0x000fe40005000000 */
[----:B------:R-:W-:-:S04]  /*0390*/  FSETP.GEU.AND P1, PT, R19, R14, PT ;  /* 0x0000000e1300720b */ /* 0x000fc80003f2e000 */
[----:B------:R-:W-:Y:S02]  /*03a0*/  @!P3 FSEL R14, R14, R19, !P1 ;  /* 0x000000130e0eb208 */ /* 0x000fe40004800000 */
[----:B------:R-:W-:Y:S02]  /*03b0*/  FSETP.GEU.AND P3, PT, R18, R15, PT ;  /* 0x0000000f1200720b */ /* 0x000fe40003f6e000 */
[----:B------:R-:W-:Y:S02]  /*03c0*/  SEL R16, R16, 0xff800000, !P0 ;  /* 0xff80000010107807 */ /* 0x000fe40004000000 */
[----:B------:R-:W-:Y:S02]  /*03d0*/  @!P6 FSEL R15, R15, R18, !P3 ;  /* 0x000000120f0fe208 */ /* 0x000fe40005800000 */
[----:B------:R-:W-:Y:S02]  /*03e0*/  SEL R18, RZ, 0x4, !P5 ;  /* 0x00000004ff127807 */ /* 0x000fe40006800000 */
[----:B------:R-:W-:-:S02]  /*03f0*/  FSETP.NAN.AND P5, PT, R16, R16, PT ;  /* 0x000000101000720b */ /* 0x000fc40003fa8000 */
[----:B------:R-:W-:Y:S02]  /*0400*/  LOP3.LUT R17, R3, 0xffffffc0, RZ, 0xc0, !PT ;  /* 0xffffffc003117812 */ /* 0x000fe400078ec0ff */
[----:B------:R-:W-:Y:S02]  /*0410*/  SEL R11, R11, RZ, !P0 ;  /* 0x000000ff0b0b7207 */ /* 0x000fe40004000000 */
[----:B------:R-:W-:Y:S02]  /*0420*/  IADD3 R17, R2, R0, -R17 ;  /* 0x0000000002117210 */ /* 0x000fe40007ffe811 */
[----:B------:R-:W1:Y:S01]  /*0430*/  LDC.64 R2, c[0x0][0x218] ;  /* 0x00008600ff027b82 */ /* 0x000e620000000a00 */
[----:B------:R-:W-:Y:S02]  /*0440*/  SEL R20, R10, RZ, !P0 ;  /* 0x000000ff0a147207 */ /* 0x000fe40004000000 */
[----:B------:R-:W-:Y:S01]  /*0450*/  SEL R10, R12, RZ, !P0 ;  /* 0x000000ff0c0a7207 */ /* 0x000fe20004000000 */
[----:B------:R-:W-:Y:S01]  /*0460*/  FADD R11, RZ, R11 ;  /* 0x0000000bff0b7221 */ /* 0x000fe20000000000 */
[----:B------:R-:W-:-:S02]  /*0470*/  SEL R12, RZ, 0x4, !P4 ;  /* 0x00000004ff0c7807 */ /* 0x000fc40006000000 */
[----:B------:R-:W-:Y:S02]  /*0480*/  SEL R5, R5, 0xff800000, !P0 ;  /* 0xff80000005057807 */ /* 0x000fe40004000000 */
[----:B------:R-:W-:Y:S02]  /*0490*/  FSETP.GEU.AND P4, PT, R14, R16, PT ;  /* 0x000000100e00720b */ /* 0x000fe40003f8e000 */
[----:B------:R-:W-:Y:S02]  /*04a0*/  SEL R19, R4, RZ, !P0 ;  /* 0x000000ff04137207 */ /* 0x000fe40004000000 */
[----:B------:R-:W-:Y:S02]  /*04b0*/  SEL R18, R18, 0x5, P2 ;  /* 0x0000000512127807 */ /* 0x000fe40001000000 */
[----:B------:R-:W-:Y:S02]  /*04c0*/  SEL R4, R13, 0xff800000, !P0 ;  /* 0xff8000000d047807 */ /* 0x000fe40004000000 */
[----:B------:R-:W-:-:S02]  /*04d0*/  FSETP.NAN.AND P2, PT, R5, R5, PT ;  /* 0x000000050500720b */ /* 0x000fc40003f48000 */
[----:B------:R-:W-:Y:S01]  /*04e0*/  @!P5 FSEL R16, R16, R14, !P4 ;  /* 0x0000000e1010d208 */ /* 0x000fe20006000000 */
[----:B------:R-:W-:Y:S02]  /*04f0*/  FADD R14, R11, R10 ;  /* 0x0000000a0b0e7221 */ /* 0x000fe40000000000 */
[----:B------:R-:W2:Y:S01]  /*0500*/  LDC.64 R10, c[0x0][0x228] ;  /* 0x00008a00ff0a7b82 */ /* 0x000ea20000000a00 */
[-C--:B------:R-:W-:Y:S01]  /*0510*/  FSETP.NAN.AND P6, PT, R4, R4.reuse, PT ;  /* 0x000000040400720b */ /* 0x080fe20003fc8000 */
[----:B------:R-:W-:Y:S01]  /*0520*/  FADD R19, RZ, R19 ;  /* 0x00000013ff137221 */ /* 0x000fe20000000000 */
[----:B------:R-:W-:Y:S02]  /*0530*/  SEL R12, R12, 0x5, P1 ;  /* 0x000000050c0c7807 */ /* 0x000fe40000800000 */
[----:B------:R-:W-:Y:S01]  /*0540*/  SEL R8, R8, RZ, !P0 ;  /* 0x000000ff08087207 */ /* 0x000fe20004000000 */
[----:B------:R-:W-:Y:S01]  /*0550*/  FADD R19, R19, R20 ;  /* 0x0000001413137221 */ /* 0x000fe20000000000 */
[----:B------:R-:W-:-:S02]  /*0560*/  FSETP.GEU.AND P5, PT, R15, R4, PT ;  /* 0x000000040f00720b */ /* 0x000fc40003fae000 */
[----:B------:R-:W-:Y:S02]  /*0570*/  FSETP.GEU.AND P1, PT, R16, R5, PT ;  /* 0x000000051000720b */ /* 0x000fe40003f2e000 */
[----:B------:R-:W-:Y:S02]  /*0580*/  SEL R18, R18, 0x7, P3 ;  /* 0x0000000712127807 */ /* 0x000fe40001800000 */
[----:B------:R-:W-:Y:S01]  /*0590*/  SEL R12, R12, 0x7, P4 ;  /* 0x000000070c0c7807 */ /* 0x000fe20002000000 */
[----:B------:R-:W-:Y:S01]  /*05a0*/  FADD R19, R19, R8 ;  /* 0x0000000813137221 */ /* 0x000fe20000000000 */
[----:B------:R-:W-:Y:S02]  /*05b0*/  SEL R9, R9, RZ, !P0 ;  /* 0x000000ff09097207 */ /* 0x000fe40004000000 */
[----:B------:R-:W-:Y:S02]  /*05c0*/  @!P2 SEL R5, R5, R16, !P1 ;  /* 0x000000100505a207 */ /* 0x000fe40004800000 */
[----:B------:R-:W-:-:S02]  /*05d0*/  SEL R18, R18, 0x8, P5 ;  /* 0x0000000812127807 */ /* 0x000fc40002800000 */
[----:B------:R-:W-:Y:S02]  /*05e0*/  SEL R13, R12, 0x8, P1 ;  /* 0x000000080c0d7807 */ /* 0x000fe40000800000 */
[----:B------:R-:W-:Y:S01]  /*05f0*/  IADD3 R8, P2, R0, UR6, RZ ;  /* 0x0000000600087c10 */ /* 0x000fe2000ff5e0ff */
[----:B------:R-:W-:Y:S01]  /*0600*/  FADD R14, R14, R9 ;  /* 0x000000090e0e7221 */ /* 0x000fe20000000000 */
[----:B------:R-:W-:Y:S01]  /*0610*/  @!P6 SEL R4, R4, R15, !P5 ;  /* 0x0000000f0404e207 */ /* 0x000fe20006800000 */
[----:B-1----:R-:W-:Y:S01]  /*0620*/  IMAD.WIDE R2, R17, 0x4, R2 ;  /* 0x0000000411027825 */ /* 0x002fe200078e0202 */
[----:B------:R-:W-:-:S03]  /*0630*/  LEA.HI.X.SX32 R9, R0, UR7, 0x1, P2 ;  /* 0x0000000700097c11 */ /* 0x000fc600090f0eff */
[----:B------:R-:W-:Y:S01]  /*0640*/  IMAD R13, R13, 0x100, R18 ;  /* 0x000001000d0d7824 */ /* 0x000fe200078e0212 */
[----:B------:R-:W-:Y:S01]  /*0650*/  SEL R6, R6, RZ, !P0 ;  /* 0x000000ff06067207 */ /* 0x000fe20004000000 */
[----:B------:R1:W-:Y:S01]  /*0660*/  @!P0 STG.E.64 desc[UR4][R2.64], R4 ;  /* 0x0000000402008986 */ /* 0x0003e2000c101b04 */
[----:B------:R-:W-:-:S03]  /*0670*/  SEL R7, R7, RZ, !P0 ;  /* 0x000000ff07077207 */ /* 0x000fc60004000000 */
[----:B------:R1:W-:Y:S01]  /*0680*/  @!P0 STG.E.U16 desc[UR4][R8.64], R13 ;  /* 0x0000000d08008986 */ /* 0x0003e2000c101504 */
[----:B------:R-:W-:Y:S01]  /*0690*/  FADD R0, R19, R6 ;  /* 0x0000000613007221 */ /* 0x000fe20000000000 */
[----:B------:R-:W-:Y:S01]  /*06a0*/  FADD R7, R14, R7 ;  /* 0x000000070e077221 */ /* 0x000fe20000000000 */
[----:B--2---:R-:W-:Y:S01]  /*06b0*/  IMAD.WIDE R10, R17, 0x4, R10 ;  /* 0x00000004110a7825 */ /* 0x004fe200078e020a */
[----:B------:R-:W-:Y:S06]  /*06c0*/  @P0 EXIT ;  /* 0x000000000000094d */ /* 0x000fec0003800000 */
[----:B------:R-:W-:Y:S01]  /*06d0*/  FMUL R6, R0, 0.11111111193895339966 ;  /* 0x3de38e3900067820 */ /* 0x000fe20000400000 */
[----:B------:R-:W-:-:S05]  /*06e0*/  FMUL R7, R7, 0.11111111193895339966 ;  /* 0x3de38e3907077820 */ /* 0x000fca0000400000 */
[----:B------:R-:W-:Y:S01]  /*06f0*/  STG.E.64 desc[UR4][R10.64], R6 ;  /* 0x000000060a007986 */ /* 0x000fe2000c101b04 */
[----:B------:R-:W-:Y:S05]  /*0700*/  EXIT ;  /* 0x000000000000794d */ /* 0x000fea0003800000 */
.L_x_0:
[----:B------:R-:W-:-:S00]  /*0710*/  BRA `(.L_x_0) ;  /* 0xfffffffc00fc7947 */ /* 0x000fc0000383ffff */
[----:B------:R-:W-:-:S00]  /*0720*/  NOP ;  /* 0x0000000000007918 */ /* 0x000fc00000000000 */
        /* <DEDUP_REMOVED lines=13> */
.L_x_1:


//--------------------- .nv.constant0.triton_poi_fused_avg_pool2d_max_pool2d_with_indices_14 --------------------------
	.section	.nv.constant0.triton_poi_fused_avg_pool2d_max_pool2d_with_indices_14,"a",@progbits
	.sectionflags	@""
	.align	4
.nv.constant0.triton_poi_fused_avg_pool2d_max_pool2d_with_indices_14:
	.zero		564
